//
// Generated by NVIDIA NVVM Compiler
//
// Compiler Build ID: CL-36424714
// Cuda compilation tools, release 13.0, V13.0.88
// Based on NVVM 20.0.0
//

.version 9.0
.target sm_100
.address_size 64

	// .globl	_Z6kernelPiS_
.extern .func  (.param .b32 func_retval0) vprintf
(
	.param .b64 vprintf_param_0,
	.param .b64 vprintf_param_1
)
;
.global .align 1 .b8 $str[81] = {72, 101, 108, 108, 111, 32, 119, 111, 114, 108, 100, 33, 32, 73, 39, 109, 32, 97, 32, 116, 104, 114, 101, 97, 100, 32, 37, 100, 32, 105, 110, 32, 98, 108, 111, 99, 107, 32, 37, 100, 44, 32, 109, 121, 32, 103, 108, 111, 98, 97, 108, 32, 105, 100, 32, 105, 115, 32, 37, 100, 32, 97, 110, 100, 32, 109, 121, 32, 118, 97, 108, 117, 101, 32, 105, 115, 32, 37, 100, 10};

.visible .entry _Z6kernelPiS_(
	.param .u64 .ptr .align 1 _Z6kernelPiS__param_0,
	.param .u64 .ptr .align 1 _Z6kernelPiS__param_1
)
{
	.local .align 16 .b8 	__local_depot0[16];
	.reg .b64 	%SP;
	.reg .b64 	%SPL;
	.reg .b32 	%r<13>;
	.reg .b64 	%rd<12>;

	mov.u64 	%SPL, __local_depot0;
	cvta.local.u64 	%SP, %SPL;
	ld.param.u64 	%rd1, [_Z6kernelPiS__param_0];
	ld.param.u64 	%rd2, [_Z6kernelPiS__param_1];
	cvta.to.global.u64 	%rd3, %rd2;
	cvta.to.global.u64 	%rd4, %rd1;
	add.u64 	%rd5, %SP, 0;
	add.u64 	%rd6, %SPL, 0;
	mov.u32 	%r1, %ctaid.x;
	mov.u32 	%r2, %ntid.x;
	mov.u32 	%r3, %ntid.y;
	mov.u32 	%r4, %tid.y;
	mov.u32 	%r5, %tid.x;
	mad.lo.s32 	%r6, %r3, %r1, %r4;
	mad.lo.s32 	%r7, %r6, %r2, %r5;
	mul.wide.s32 	%rd7, %r7, 4;
	add.s64 	%rd8, %rd4, %rd7;
	ld.global.u32 	%r8, [%rd8];
	st.local.v4.u32 	[%rd6], {%r5, %r1, %r7, %r8};
	mov.u64 	%rd9, $str;
	cvta.global.u64 	%rd10, %rd9;
	{ // callseq 0, 0
	.param .b64 param0;
	st.param.b64 	[param0], %rd10;
	.param .b64 param1;
	st.param.b64 	[param1], %rd5;
	.param .b32 retval0;
	call.uni (retval0), 
	vprintf, 
	(
	param0, 
	param1
	);
	ld.param.b32 	%r9, [retval0];
	} // callseq 0
	ld.global.u32 	%r11, [%rd8];
	mul.lo.s32 	%r12, %r11, %r11;
	add.s64 	%rd11, %rd3, %rd7;
	st.global.u32 	[%rd11], %r12;
	ret;

}


// ===== COMPILED SASS (sm_100) =====

	.target	sm_100

	.elftype	@"ET_EXEC"


//--------------------- .note.nv.tkinfo           --------------------------
	.section	.note.nv.tkinfo,"",@"SHT_NOTE"
	.sectionflags	@"SHF_NOTE_NV_TKINFO"
	.tkinfo
        /*0018*/ 	.word	0x00000002
        /*0030*/ 	.string	""
        /*0030*/ 	.string	"ptxas"
        /*0030*/ 	.string	"Cuda compilation tools, release 13.0, V13.0.88"
        /*0030*/ 	.string	"Build cuda_13.0.r13.0/compiler.36424714_0"
        /*0030*/ 	.string	"-arch sm_100 -m 64 "



//--------------------- .note.nv.cuinfo           --------------------------
	.section	.note.nv.cuinfo,"",@"SHT_NOTE"
	.sectionflags	@"SHF_NOTE_NV_CUINFO"
        /*0018*/ 	.short	0x0002
        /*001a*/ 	.short	0x0064
        /*001c*/ 	.short	0x0082
	.zero		2


//--------------------- .nv.info                  --------------------------
	.section	.nv.info,"",@"SHT_CUDA_INFO"
	.align	4


	//----- nvinfo : EIATTR_REGCOUNT
	.align		4
        /*0000*/ 	.byte	0x04, 0x2f
        /*0002*/ 	.short	(.L_2 - .L_1)
	.align		4
.L_1:
        /*0004*/ 	.word	index@(_Z6kernelPiS_)
        /*0008*/ 	.word	0x0000001a


	//----- nvinfo : EIATTR_FRAME_SIZE
	.align		4
.L_2:
        /*000c*/ 	.byte	0x04, 0x11
        /*000e*/ 	.short	(.L_4 - .L_3)
	.align		4
.L_3:
        /*0010*/ 	.word	index@(_Z6kernelPiS_)
        /*0014*/ 	.word	0x00000010


	//----- nvinfo : EIATTR_MIN_STACK_SIZE
	.align		4
.L_4:
        /*0018*/ 	.byte	0x04, 0x12
        /*001a*/ 	.short	(.L_6 - .L_5)
	.align		4
.L_5:
        /*001c*/ 	.word	index@(_Z6kernelPiS_)
        /*0020*/ 	.word	0x00000010
.L_6:


//--------------------- .nv.compat                --------------------------
	.section	.nv.compat,"",@"SHT_CUDA_COMPAT_INFO"
	.align	4
        /*0000*/ 	.byte	0x02, 0x09, 0x00, 0x00, 0x02, 0x02, 0x01, 0x00, 0x02, 0x05, 0x05, 0x00, 0x03, 0x07, 0x01, 0x01
        /*0010*/ 	.byte	0x02, 0x03, 0x00, 0x00, 0x02, 0x06, 0x01, 0x00, 0x04, 0x0b, 0x08, 0x00, 0x09, 0x00, 0x00, 0x00
        /*0020*/ 	.byte	0x00, 0x00, 0x00, 0x00


//--------------------- .nv.info._Z6kernelPiS_    --------------------------
	.section	.nv.info._Z6kernelPiS_,"",@"SHT_CUDA_INFO"
	.sectionflags	@""
	.align	4


	//----- nvinfo : EIATTR_CUDA_API_VERSION
	.align		4
        /*0000*/ 	.byte	0x04, 0x37
        /*0002*/ 	.short	(.L_8 - .L_7)
.L_7:
        /*0004*/ 	.word	0x00000082


	//----- nvinfo : EIATTR_KPARAM_INFO
	.align		4
.L_8:
        /*0008*/ 	.byte	0x04, 0x17
        /*000a*/ 	.short	(.L_10 - .L_9)
.L_9:
        /*000c*/ 	.word	0x00000000
        /*0010*/ 	.short	0x0001
        /*0012*/ 	.short	0x0008
        /*0014*/ 	.byte	0x00, 0xf5, 0x21, 0x00


	//----- nvinfo : EIATTR_KPARAM_INFO
	.align		4
.L_10:
        /*0018*/ 	.byte	0x04, 0x17
        /*001a*/ 	.short	(.L_12 - .L_11)
.L_11:
        /*001c*/ 	.word	0x00000000
        /*0020*/ 	.short	0x0000
        /*0022*/ 	.short	0x0000
        /*0024*/ 	.byte	0x00, 0xf5, 0x21, 0x00


	//----- nvinfo : EIATTR_SPARSE_MMA_MASK
	.align		4
.L_12:
        /*0028*/ 	.byte	0x03, 0x50
        /*002a*/ 	.short	0x0000


	//----- nvinfo : EIATTR_MAXREG_COUNT
	.align		4
        /*002c*/ 	.byte	0x03, 0x1b
        /*002e*/ 	.short	0x00ff


	//----- nvinfo : EIATTR_EXTERNS
	.align		4
        /*0030*/ 	.byte	0x04, 0x0f
        /*0032*/ 	.short	(.L_14 - .L_13)


	//   ....[0]....
	.align		4
.L_13:
        /*0034*/ 	.word	index@(vprintf)


	//----- nvinfo : EIATTR_MERCURY_ISA_VERSION
	.align		4
.L_14:
        /*0038*/ 	.byte	0x03, 0x5f
        /*003a*/ 	.short	0x0101


	//----- nvinfo : EIATTR_VRC_CTA_INIT_COUNT
	.align		4
        /*003c*/ 	.byte	0x02, 0x4a
	.zero		1
	.zero		1


	//----- nvinfo : EIATTR_SYSCALL_OFFSETS
	.align		4
        /*0040*/ 	.byte	0x04, 0x46
        /*0042*/ 	.short	(.L_16 - .L_15)


	//   ....[0]....
.L_15:
        /*0044*/ 	.word	0x00000180


	//----- nvinfo : EIATTR_EXIT_INSTR_OFFSETS
	.align		4
.L_16:
        /*0048*/ 	.byte	0x04, 0x1c
        /*004a*/ 	.short	(.L_18 - .L_17)


	//   ....[0]....
.L_17:
        /*004c*/ 	.word	0x000001e0


	//----- nvinfo : EIATTR_CBANK_PARAM_SIZE
	.align		4
.L_18:
        /*0050*/ 	.byte	0x03, 0x19
        /*0052*/ 	.short	0x0010


	//----- nvinfo : EIATTR_PARAM_CBANK
	.align		4
        /*0054*/ 	.byte	0x04, 0x0a
        /*0056*/ 	.short	(.L_20 - .L_19)
	.align		4
.L_19:
        /*0058*/ 	.word	index@(.nv.constant0._Z6kernelPiS_)
        /*005c*/ 	.short	0x0380
        /*005e*/ 	.short	0x0010


	//----- nvinfo : EIATTR_SW_WAR
	.align		4
.L_20:
        /*0060*/ 	.byte	0x04, 0x36
        /*0062*/ 	.short	(.L_22 - .L_21)
.L_21:
        /*0064*/ 	.word	0x00000008
.L_22:


//--------------------- .nv.callgraph             --------------------------
	.section	.nv.callgraph,"",@"SHT_CUDA_CALLGRAPH"
	.align	4
	.sectionentsize	8
	.align		4
        /*0000*/ 	.word	0x00000000
	.align		4
        /*0004*/ 	.word	0xffffffff
	.align		4
        /*0008*/ 	.word	index@(_Z6kernelPiS_)
	.align		4
        /*000c*/ 	.word	index@(vprintf)
	.align		4
        /*0010*/ 	.word	0x00000000
	.align		4
        /*0014*/ 	.word	0xfffffffe
	.align		4
        /*0018*/ 	.word	0x00000000
	.align		4
        /*001c*/ 	.word	0xfffffffd
	.align		4
        /*0020*/ 	.word	0x00000000
	.align		4
        /*0024*/ 	.word	0xfffffffc


//--------------------- .nv.constant4             --------------------------
	.section	.nv.constant4,"a",@progbits
	.align	8
	.align		8
.nv.constant4:
        /*0000*/ 	.dword	vprintf
	.align		8
        /*0008*/ 	.dword	$str


//--------------------- .text._Z6kernelPiS_       --------------------------
	.section	.text._Z6kernelPiS_,"ax",@progbits
	.align	128
        .global         _Z6kernelPiS_
        .type           _Z6kernelPiS_,@function
        .size           _Z6kernelPiS_,(.L_x_2 - _Z6kernelPiS_)
        .other          _Z6kernelPiS_,@"STO_CUDA_ENTRY STV_DEFAULT"
_Z6kernelPiS_:
.text._Z6kernelPiS_:
[----:B------:R-:W0:Y:S01]  /*0000*/  LDC R1, c[0x0][0x37c] ;  /* 0x0000df00ff017b82 */ /* 0x000e220000000800 */
[----:B------:R-:W1:Y:S01]  /*0010*/  S2R R0, SR_TID.Y ;  /* 0x0000000000007919 */ /* 0x000e620000002200 */
[----:B------:R-:W2:Y:S06]  /*0020*/  LDCU UR5, c[0x0][0x2fc] ;  /* 0x00005f80ff0577ac */ /* 0x000eac0008000800 */
[----:B------:R-:W3:Y:S01]  /*0030*/  LDC.64 R22, c[0x0][0x380] ;  /* 0x0000e000ff167b82 */ /* 0x000ee20000000a00 */
[----:B0-----:R-:W-:Y:S01]  /*0040*/  IADD3 R1, PT, PT, R1, -0x10, RZ ;  /* 0xfffffff001017810 */ /* 0x001fe20007ffe0ff */
[----:B------:R-:W1:Y:S01]  /*0050*/  S2R R17, SR_CTAID.X ;  /* 0x0000000000117919 */ /* 0x000e620000002500 */
[----:B------:R-:W0:Y:S01]  /*0060*/  LDCU UR4, c[0x0][0x360] ;  /* 0x00006c00ff0477ac */ /* 0x000e220008000800 */
[----:B------:R-:W0:Y:S01]  /*0070*/  S2R R16, SR_TID.X ;  /* 0x0000000000107919 */ /* 0x000e220000002100 */
[----:B------:R-:W1:Y:S01]  /*0080*/  LDCU UR6, c[0x0][0x364] ;  /* 0x00006c80ff0677ac */ /* 0x000e620008000800 */
[----:B------:R-:W4:Y:S01]  /*0090*/  LDCU.64 UR36, c[0x0][0x358] ;  /* 0x00006b00ff2477ac */ /* 0x000f220008000a00 */
[----:B-1----:R-:W-:Y:S01]  /*00a0*/  IMAD R3, R17, UR6, R0 ;  /* 0x0000000611037c24 */ /* 0x002fe2000f8e0200 */
[----:B------:R-:W1:Y:S03]  /*00b0*/  LDCU.64 UR6, c[0x4][0x8] ;  /* 0x01000100ff0677ac */ /* 0x000e660008000a00 */
[----:B0-----:R-:W-:-:S04]  /*00c0*/  IMAD R18, R3, UR4, R16 ;  /* 0x0000000403127c24 */ /* 0x001fc8000f8e0210 */
[----:B---3--:R-:W-:-:S05]  /*00d0*/  IMAD.WIDE R22, R18, 0x4, R22 ;  /* 0x0000000412167825 */ /* 0x008fca00078e0216 */
[----:B----4-:R-:W3:Y:S01]  /*00e0*/  LDG.E R19, desc[UR36][R22.64] ;  /* 0x0000002416137981 */ /* 0x010ee2000c1e1900 */
[----:B------:R-:W-:Y:S01]  /*00f0*/  MOV R0, 0x0 ;  /* 0x0000000000007802 */ /* 0x000fe20000000f00 */
[----:B------:R-:W0:Y:S03]  /*0100*/  LDCU UR4, c[0x0][0x2f8] ;  /* 0x00005f00ff0477ac */ /* 0x000e260008000800 */
[----:B------:R4:W3:Y:S01]  /*0110*/  LDC.64 R2, c[0x4][R0] ;  /* 0x0100000000027b82 */ /* 0x0008e20000000a00 */
[----:B-1----:R-:W-:Y:S02]  /*0120*/  MOV R4, UR6 ;  /* 0x0000000600047c02 */ /* 0x002fe40008000f00 */
[----:B------:R-:W-:Y:S02]  /*0130*/  MOV R5, UR7 ;  /* 0x0000000700057c02 */ /* 0x000fe40008000f00 */
[----:B0-----:R-:W-:-:S04]  /*0140*/  IADD3 R6, P0, PT, R1, UR4, RZ ;  /* 0x0000000401067c10 */ /* 0x001fc8000ff1e0ff */
[----:B--2---:R-:W-:Y:S01]  /*0150*/  IADD3.X R7, PT, PT, RZ, UR5, RZ, P0, !PT ;  /* 0x00000005ff077c10 */ /* 0x004fe200087fe4ff */
[----:B---3--:R4:W-:Y:S08]  /*0160*/  STL.128 [R1], R16 ;  /* 0x0000001001007387 */ /* 0x0089f00000100c00 */
[----:B------:R-:W-:-:S07]  /*0170*/  LEPC R20, `(.L_x_0) ;  /* 0x000000001014794e */ /* 0x000fce0000000000 */
[----:B----4-:R-:W-:Y:S05]  /*0180*/  CALL.ABS.NOINC R2 ;  /* 0x0000000002007343 */ /* 0x010fea0003c00000 */
.L_x_0:
[----:B------:R-:W2:Y:S01]  /*0190*/  LDG.E R22, desc[UR36][R22.64] ;  /* 0x0000002416167981 */ /* 0x000ea2000c1e1900 */
[----:B------:R-:W0:Y:S02]  /*01a0*/  LDC.64 R2, c[0x0][0x388] ;  /* 0x0000e200ff027b82 */ /* 0x000e240000000a00 */
[----:B0-----:R-:W-:-:S04]  /*01b0*/  IMAD.WIDE R18, R18, 0x4, R2 ;  /* 0x0000000412127825 */ /* 0x001fc800078e0202 */
[----:B--2---:R-:W-:-:S05]  /*01c0*/  IMAD R3, R22, R22, RZ ;  /* 0x0000001616037224 */ /* 0x004fca00078e02ff */
[----:B------:R-:W-:Y:S01]  /*01d0*/  STG.E desc[UR36][R18.64], R3 ;  /* 0x0000000312007986 */ /* 0x000fe2000c101924 */
[----:B------:R-:W-:Y:S05]  /*01e0*/  EXIT ;  /* 0x000000000000794d */ /* 0x000fea0003800000 */
.L_x_1:
[----:B------:R-:W-:-:S00]  /*01f0*/  BRA `(.L_x_1) ;  /* 0xfffffffc00fc7947 */ /* 0x000fc0000383ffff */
[----:B------:R-:W-:-:S00]  /*0200*/  NOP ;  /* 0x0000000000007918 */ /* 0x000fc00000000000 */
[----:B------:R-:W-:-:S00]  /*0210*/  NOP ;  /* 0x0000000000007918 */ /* 0x000fc00000000000 */
[----:B------:R-:W-:-:S00]  /*0220*/  NOP ;  /* 0x0000000000007918 */ /* 0x000fc00000000000 */
[----:B------:R-:W-:-:S00]  /*0230*/  NOP ;  /* 0x0000000000007918 */ /* 0x000fc00000000000 */
[----:B------:R-:W-:-:S00]  /*0240*/  NOP ;  /* 0x0000000000007918 */ /* 0x000fc00000000000 */
[----:B------:R-:W-:-:S00]  /*0250*/  NOP ;  /* 0x0000000000007918 */ /* 0x000fc00000000000 */
[----:B------:R-:W-:-:S00]  /*0260*/  NOP ;  /* 0x0000000000007918 */ /* 0x000fc00000000000 */
[----:B------:R-:W-:-:S00]  /*0270*/  NOP ;  /* 0x0000000000007918 */ /* 0x000fc00000000000 */
.L_x_2:


//--------------------- .nv.global.init           --------------------------
	.section	.nv.global.init,"aw",@progbits
.nv.global.init:
	.type		$str,@object
	.size		$str,(.L_0 - $str)
$str:
        /*0000*/ 	.byte	0x48, 0x65, 0x6c, 0x6c, 0x6f, 0x20, 0x77, 0x6f, 0x72, 0x6c, 0x64, 0x21, 0x20, 0x49, 0x27, 0x6d
        /*0010*/ 	.byte	0x20, 0x61, 0x20, 0x74, 0x68, 0x72, 0x65, 0x61, 0x64, 0x20, 0x25, 0x64, 0x20, 0x69, 0x6e, 0x20
        /*0020*/ 	.byte	0x62, 0x6c, 0x6f, 0x63, 0x6b, 0x20, 0x25, 0x64, 0x2c, 0x20, 0x6d, 0x79, 0x20, 0x67, 0x6c, 0x6f
        /*0030*/ 	.byte	0x62, 0x61, 0x6c, 0x20, 0x69, 0x64, 0x20, 0x69, 0x73, 0x20, 0x25, 0x64, 0x20, 0x61, 0x6e, 0x64
        /*0040*/ 	.byte	0x20, 0x6d, 0x79, 0x20, 0x76, 0x61, 0x6c, 0x75, 0x65, 0x20, 0x69, 0x73, 0x20, 0x25, 0x64, 0x0a
        /*0050*/ 	.byte	0x00
.L_0:


//--------------------- .nv.shared.reserved.0     --------------------------
	.section	.nv.shared.reserved.0,"aw",@nobits
	.weak		__nv_reservedSMEM_offset_0_alias
	.size		__nv_reservedSMEM_offset_0_alias, 0, 64
	.other		__nv_reservedSMEM_offset_0_alias,@"STO_CUDA_RESERVED_SHARED STV_DEFAULT"
__nv_reservedSMEM_offset_0_alias:
	.zero		0
	.zero		64


//--------------------- .nv.constant0._Z6kernelPiS_ --------------------------
	.section	.nv.constant0._Z6kernelPiS_,"a",@progbits
	.sectionflags	@""
	.align	4
.nv.constant0._Z6kernelPiS_:
	.zero		912


//--------------------- SYMBOLS --------------------------

	.type		.nv.reservedSmem.offset0,@object
	.size		.nv.reservedSmem.offset0,0x4
	.type		vprintf,@function
